//
// Generated by NVIDIA NVVM Compiler
//
// Compiler Build ID: CL-36424714
// Cuda compilation tools, release 13.0, V13.0.88
// Based on NVVM 20.0.0
//

.version 9.0
.target sm_100
.address_size 64

	// .globl	_Z3fftPfS_
// _ZZ3fftPfS_E2SA has been demoted
// _ZZ3fftPfS_E2SB has been demoted
// _ZZ3fftPfS_E2SC has been demoted
// _ZZ3fftPfS_E4SROT has been demoted

.visible .entry _Z3fftPfS_(
	.param .u64 .ptr .align 1 _Z3fftPfS__param_0,
	.param .u64 .ptr .align 1 _Z3fftPfS__param_1
)
{
	.reg .pred 	%p<2>;
	.reg .b16 	%rs<13>;
	.reg .b32 	%r<89>;
	.reg .b32 	%f<122>;
	.reg .b64 	%rd<15>;
	// demoted variable
	.shared .align 4 .b8 _ZZ3fftPfS_E2SA[4096];
	// demoted variable
	.shared .align 4 .b8 _ZZ3fftPfS_E2SB[4096];
	// demoted variable
	.shared .align 4 .b8 _ZZ3fftPfS_E2SC[4096];
	// demoted variable
	.shared .align 4 .b8 _ZZ3fftPfS_E4SROT[8192];
	ld.param.u64 	%rd1, [_Z3fftPfS__param_0];
	ld.param.u64 	%rd2, [_Z3fftPfS__param_1];
	cvta.to.global.u64 	%rd3, %rd2;
	cvta.to.global.u64 	%rd4, %rd1;
	mov.u32 	%r1, %tid.x;
	shr.u32 	%r2, %r1, 1;
	mov.u32 	%r3, %ctaid.x;
	shl.b32 	%r4, %r3, 9;
	or.b32  	%r5, %r2, %r4;
	mul.wide.u32 	%rd5, %r5, 4;
	add.s64 	%rd6, %rd4, %rd5;
	ld.global.f32 	%f1, [%rd6];
	shl.b32 	%r6, %r2, 2;
	mov.u32 	%r7, _ZZ3fftPfS_E2SA;
	add.s32 	%r8, %r7, %r6;
	st.shared.f32 	[%r8], %f1;
	add.s32 	%r9, %r5, 1024;
	mul.wide.u32 	%rd7, %r9, 4;
	add.s64 	%rd8, %rd4, %rd7;
	ld.global.f32 	%f2, [%rd8];
	st.shared.f32 	[%r8+2048], %f2;
	mul.wide.u32 	%rd9, %r1, 4;
	add.s64 	%rd10, %rd3, %rd9;
	ld.global.f32 	%f3, [%rd10];
	shl.b32 	%r10, %r1, 2;
	mov.u32 	%r11, _ZZ3fftPfS_E4SROT;
	add.s32 	%r12, %r11, %r10;
	st.shared.f32 	[%r12], %f3;
	bar.sync 	0;
	cvt.u16.u32 	%rs1, %r1;
	and.b32  	%r13, %r1, 1;
	shr.u32 	%r14, %r1, 2;
	cvt.u16.u32 	%rs2, %r2;
	and.b16  	%rs3, %rs2, 1;
	shl.b16 	%rs4, %rs1, 1;
	and.b16  	%rs5, %rs4, 2;
	sub.s16 	%rs6, 1, %rs5;
	and.b16  	%rs7, %rs1, 2;
	sub.s16 	%rs8, 1, %rs7;
	and.b32  	%r15, %r10, 4;
	shl.b32 	%r16, %r14, 3;
	or.b32  	%r17, %r16, %r15;
	add.s32 	%r18, %r7, %r17;
	ld.shared.f32 	%f4, [%r18];
	cvt.rn.f32.s16 	%f5, %rs8;
	ld.shared.f32 	%f6, [%r18+2048];
	fma.rn.f32 	%f7, %f6, %f5, %f4;
	and.b32  	%r19, %r2, 1;
	shl.b32 	%r20, %r1, 10;
	and.b32  	%r21, %r20, 2048;
	or.b32  	%r22, %r21, %r17;
	mov.u32 	%r23, _ZZ3fftPfS_E2SB;
	add.s32 	%r24, %r23, %r22;
	st.shared.f32 	[%r24], %f7;
	add.s32 	%r25, %r23, %r17;
	ld.shared.f32 	%f8, [%r25+2048];
	shl.b32 	%r26, %r3, 24;
	shl.b32 	%r27, %r14, 16;
	or.b32  	%r28, %r26, %r27;
	shr.s32 	%r29, %r28, 15;
	or.b32  	%r30, %r29, %r19;
	shl.b32 	%r31, %r30, 2;
	add.s32 	%r32, %r11, %r31;
	ld.shared.f32 	%f9, [%r32];
	mul.f32 	%f10, %f8, %f9;
	mov.u32 	%r33, _ZZ3fftPfS_E2SC;
	add.s32 	%r34, %r33, %r10;
	st.shared.f32 	[%r34], %f10;
	xor.b16  	%rs9, %rs3, 1;
	cvt.rn.f32.u16 	%f11, %rs9;
	cvt.rn.f32.u16 	%f12, %rs3;
	and.b32  	%r35, %r1, 1020;
	or.b32  	%r36, %r35, %r13;
	shl.b32 	%r37, %r36, 2;
	add.s32 	%r38, %r33, %r37;
	ld.shared.f32 	%f13, [%r38];
	cvt.rn.f32.s16 	%f14, %rs6;
	xor.b32  	%r39, %r13, 1;
	or.b32  	%r40, %r35, %r39;
	shl.b32 	%r41, %r40, 2;
	add.s32 	%r42, %r33, %r41;
	ld.shared.f32 	%f15, [%r42+8];
	fma.rn.f32 	%f16, %f15, %f14, %f13;
	mul.f32 	%f17, %f16, %f12;
	fma.rn.f32 	%f18, %f7, %f11, %f17;
	add.s32 	%r43, %r18, %r21;
	st.shared.f32 	[%r43], %f18;
	bar.sync 	0;
	setp.eq.s32 	%p1, %r3, 0;
	selp.b32 	%r44, 512, 0, %p1;
	or.b32  	%r45, %r44, %r2;
	shl.b32 	%r46, %r44, 2;
	add.s32 	%r47, %r8, %r46;
	ld.shared.f32 	%f19, [%r47];
	st.global.f32 	[%rd6], %f19;
	bar.sync 	0;
	mul.wide.u32 	%rd11, %r45, 4;
	add.s64 	%rd12, %rd4, %rd11;
	ld.global.f32 	%f20, [%rd12];
	st.shared.f32 	[%r47], %f20;
	bar.sync 	0;
	shl.b16 	%rs10, %rs2, 1;
	not.b16 	%rs11, %rs10;
	and.b16  	%rs12, %rs11, 2;
	cvt.u32.u16 	%r48, %rs12;
	add.s32 	%r49, %r1, %r48;
	add.s32 	%r50, %r7, %r10;
	shl.b32 	%r51, %r49, 2;
	add.s32 	%r52, %r23, %r51;
	add.s32 	%r53, %r23, %r10;
	ld.shared.f32 	%f21, [%r18];
	ld.shared.f32 	%f22, [%r18+2048];
	fma.rn.f32 	%f23, %f22, %f5, %f21;
	st.shared.f32 	[%r53], %f23;
	ld.shared.f32 	%f24, [%r52];
	or.b32  	%r54, %r35, %r19;
	shl.b32 	%r55, %r54, 2;
	add.s32 	%r56, %r11, %r55;
	ld.shared.f32 	%f25, [%r56];
	mul.f32 	%f26, %f24, %f25;
	st.shared.f32 	[%r34], %f26;
	ld.shared.f32 	%f27, [%r38];
	ld.shared.f32 	%f28, [%r42+8];
	fma.rn.f32 	%f29, %f28, %f14, %f27;
	mul.f32 	%f30, %f29, %f12;
	fma.rn.f32 	%f31, %f23, %f11, %f30;
	st.shared.f32 	[%r50], %f31;
	ld.shared.f32 	%f32, [%r18];
	ld.shared.f32 	%f33, [%r18+2048];
	fma.rn.f32 	%f34, %f33, %f5, %f32;
	st.shared.f32 	[%r53], %f34;
	ld.shared.f32 	%f35, [%r52];
	and.b32  	%r57, %r1, 1016;
	or.b32  	%r58, %r57, %r19;
	shl.b32 	%r59, %r58, 2;
	add.s32 	%r60, %r11, %r59;
	ld.shared.f32 	%f36, [%r60];
	mul.f32 	%f37, %f35, %f36;
	st.shared.f32 	[%r34], %f37;
	ld.shared.f32 	%f38, [%r38];
	ld.shared.f32 	%f39, [%r42+8];
	fma.rn.f32 	%f40, %f39, %f14, %f38;
	mul.f32 	%f41, %f40, %f12;
	fma.rn.f32 	%f42, %f34, %f11, %f41;
	st.shared.f32 	[%r50], %f42;
	ld.shared.f32 	%f43, [%r18];
	ld.shared.f32 	%f44, [%r18+2048];
	fma.rn.f32 	%f45, %f44, %f5, %f43;
	st.shared.f32 	[%r53], %f45;
	ld.shared.f32 	%f46, [%r52];
	and.b32  	%r61, %r1, 1008;
	or.b32  	%r62, %r61, %r19;
	shl.b32 	%r63, %r62, 2;
	add.s32 	%r64, %r11, %r63;
	ld.shared.f32 	%f47, [%r64];
	mul.f32 	%f48, %f46, %f47;
	st.shared.f32 	[%r34], %f48;
	ld.shared.f32 	%f49, [%r38];
	ld.shared.f32 	%f50, [%r42+8];
	fma.rn.f32 	%f51, %f50, %f14, %f49;
	mul.f32 	%f52, %f51, %f12;
	fma.rn.f32 	%f53, %f45, %f11, %f52;
	st.shared.f32 	[%r50], %f53;
	ld.shared.f32 	%f54, [%r18];
	ld.shared.f32 	%f55, [%r18+2048];
	fma.rn.f32 	%f56, %f55, %f5, %f54;
	st.shared.f32 	[%r53], %f56;
	ld.shared.f32 	%f57, [%r52];
	and.b32  	%r65, %r1, 992;
	or.b32  	%r66, %r65, %r19;
	shl.b32 	%r67, %r66, 2;
	add.s32 	%r68, %r11, %r67;
	ld.shared.f32 	%f58, [%r68];
	mul.f32 	%f59, %f57, %f58;
	st.shared.f32 	[%r34], %f59;
	ld.shared.f32 	%f60, [%r38];
	ld.shared.f32 	%f61, [%r42+8];
	fma.rn.f32 	%f62, %f61, %f14, %f60;
	mul.f32 	%f63, %f62, %f12;
	fma.rn.f32 	%f64, %f56, %f11, %f63;
	st.shared.f32 	[%r50], %f64;
	ld.shared.f32 	%f65, [%r18];
	ld.shared.f32 	%f66, [%r18+2048];
	fma.rn.f32 	%f67, %f66, %f5, %f65;
	st.shared.f32 	[%r53], %f67;
	ld.shared.f32 	%f68, [%r52];
	and.b32  	%r69, %r1, 960;
	or.b32  	%r70, %r69, %r19;
	shl.b32 	%r71, %r70, 2;
	add.s32 	%r72, %r11, %r71;
	ld.shared.f32 	%f69, [%r72];
	mul.f32 	%f70, %f68, %f69;
	st.shared.f32 	[%r34], %f70;
	ld.shared.f32 	%f71, [%r38];
	ld.shared.f32 	%f72, [%r42+8];
	fma.rn.f32 	%f73, %f72, %f14, %f71;
	mul.f32 	%f74, %f73, %f12;
	fma.rn.f32 	%f75, %f67, %f11, %f74;
	st.shared.f32 	[%r50], %f75;
	ld.shared.f32 	%f76, [%r18];
	ld.shared.f32 	%f77, [%r18+2048];
	fma.rn.f32 	%f78, %f77, %f5, %f76;
	st.shared.f32 	[%r53], %f78;
	ld.shared.f32 	%f79, [%r52];
	and.b32  	%r73, %r1, 896;
	or.b32  	%r74, %r73, %r19;
	shl.b32 	%r75, %r74, 2;
	add.s32 	%r76, %r11, %r75;
	ld.shared.f32 	%f80, [%r76];
	mul.f32 	%f81, %f79, %f80;
	st.shared.f32 	[%r34], %f81;
	ld.shared.f32 	%f82, [%r38];
	ld.shared.f32 	%f83, [%r42+8];
	fma.rn.f32 	%f84, %f83, %f14, %f82;
	mul.f32 	%f85, %f84, %f12;
	fma.rn.f32 	%f86, %f78, %f11, %f85;
	st.shared.f32 	[%r50], %f86;
	ld.shared.f32 	%f87, [%r18];
	ld.shared.f32 	%f88, [%r18+2048];
	fma.rn.f32 	%f89, %f88, %f5, %f87;
	st.shared.f32 	[%r53], %f89;
	ld.shared.f32 	%f90, [%r52];
	and.b32  	%r77, %r1, 768;
	or.b32  	%r78, %r77, %r19;
	shl.b32 	%r79, %r78, 2;
	add.s32 	%r80, %r11, %r79;
	ld.shared.f32 	%f91, [%r80];
	mul.f32 	%f92, %f90, %f91;
	st.shared.f32 	[%r34], %f92;
	ld.shared.f32 	%f93, [%r38];
	ld.shared.f32 	%f94, [%r42+8];
	fma.rn.f32 	%f95, %f94, %f14, %f93;
	mul.f32 	%f96, %f95, %f12;
	fma.rn.f32 	%f97, %f89, %f11, %f96;
	st.shared.f32 	[%r50], %f97;
	ld.shared.f32 	%f98, [%r18];
	ld.shared.f32 	%f99, [%r18+2048];
	fma.rn.f32 	%f100, %f99, %f5, %f98;
	st.shared.f32 	[%r53], %f100;
	ld.shared.f32 	%f101, [%r52];
	and.b32  	%r81, %r1, 512;
	or.b32  	%r82, %r81, %r19;
	shl.b32 	%r83, %r82, 2;
	add.s32 	%r84, %r11, %r83;
	ld.shared.f32 	%f102, [%r84];
	mul.f32 	%f103, %f101, %f102;
	st.shared.f32 	[%r34], %f103;
	ld.shared.f32 	%f104, [%r38];
	ld.shared.f32 	%f105, [%r42+8];
	fma.rn.f32 	%f106, %f105, %f14, %f104;
	mul.f32 	%f107, %f106, %f12;
	fma.rn.f32 	%f108, %f100, %f11, %f107;
	st.shared.f32 	[%r50], %f108;
	ld.shared.f32 	%f109, [%r18];
	ld.shared.f32 	%f110, [%r18+2048];
	fma.rn.f32 	%f111, %f110, %f5, %f109;
	st.shared.f32 	[%r53], %f111;
	ld.shared.f32 	%f112, [%r52];
	and.b32  	%r85, %r6, 4;
	add.s32 	%r86, %r11, %r85;
	ld.shared.f32 	%f113, [%r86];
	mul.f32 	%f114, %f112, %f113;
	st.shared.f32 	[%r34], %f114;
	ld.shared.f32 	%f115, [%r38];
	ld.shared.f32 	%f116, [%r42+8];
	fma.rn.f32 	%f117, %f116, %f14, %f115;
	mul.f32 	%f118, %f117, %f12;
	fma.rn.f32 	%f119, %f111, %f11, %f118;
	st.shared.f32 	[%r50], %f119;
	ld.shared.f32 	%f120, [%r8];
	shl.b32 	%r87, %r3, 10;
	or.b32  	%r88, %r87, %r2;
	mul.wide.u32 	%rd13, %r88, 4;
	add.s64 	%rd14, %rd4, %rd13;
	st.global.f32 	[%rd14], %f120;
	ld.shared.f32 	%f121, [%r8+2048];
	st.global.f32 	[%rd14+2048], %f121;
	ret;

}


// ===== COMPILED SASS (sm_100) =====

	.target	sm_100

	.elftype	@"ET_EXEC"


//--------------------- .note.nv.tkinfo           --------------------------
	.section	.note.nv.tkinfo,"",@"SHT_NOTE"
	.sectionflags	@"SHF_NOTE_NV_TKINFO"
	.tkinfo
        /*0018*/ 	.word	0x00000002
        /*0030*/ 	.string	""
        /*0030*/ 	.string	"ptxas"
        /*0030*/ 	.string	"Cuda compilation tools, release 13.0, V13.0.88"
        /*0030*/ 	.string	"Build cuda_13.0.r13.0/compiler.36424714_0"
        /*0030*/ 	.string	"-arch sm_100 -m 64 "



//--------------------- .note.nv.cuinfo           --------------------------
	.section	.note.nv.cuinfo,"",@"SHT_NOTE"
	.sectionflags	@"SHF_NOTE_NV_CUINFO"
        /*0018*/ 	.short	0x0002
        /*001a*/ 	.short	0x0064
        /*001c*/ 	.short	0x0082
	.zero		2


//--------------------- .nv.info                  --------------------------
	.section	.nv.info,"",@"SHT_CUDA_INFO"
	.align	4


	//----- nvinfo : EIATTR_REGCOUNT
	.align		4
        /*0000*/ 	.byte	0x04, 0x2f
        /*0002*/ 	.short	(.L_1 - .L_0)
	.align		4
.L_0:
        /*0004*/ 	.word	index@(_Z3fftPfS_)
        /*0008*/ 	.word	0x0000001c


	//----- nvinfo : EIATTR_FRAME_SIZE
	.align		4
.L_1:
        /*000c*/ 	.byte	0x04, 0x11
        /*000e*/ 	.short	(.L_3 - .L_2)
	.align		4
.L_2:
        /*0010*/ 	.word	index@(_Z3fftPfS_)
        /*0014*/ 	.word	0x00000000


	//----- nvinfo : EIATTR_MIN_STACK_SIZE
	.align		4
.L_3:
        /*0018*/ 	.byte	0x04, 0x12
        /*001a*/ 	.short	(.L_5 - .L_4)
	.align		4
.L_4:
        /*001c*/ 	.word	index@(_Z3fftPfS_)
        /*0020*/ 	.word	0x00000000
.L_5:


//--------------------- .nv.compat                --------------------------
	.section	.nv.compat,"",@"SHT_CUDA_COMPAT_INFO"
	.align	4
        /*0000*/ 	.byte	0x02, 0x09, 0x00, 0x00, 0x02, 0x02, 0x01, 0x00, 0x02, 0x05, 0x05, 0x00, 0x03, 0x07, 0x01, 0x01
        /*0010*/ 	.byte	0x02, 0x03, 0x00, 0x00, 0x02, 0x06, 0x01, 0x00, 0x04, 0x0b, 0x08, 0x00, 0x09, 0x00, 0x00, 0x00
        /*0020*/ 	.byte	0x00, 0x00, 0x00, 0x00


//--------------------- .nv.info._Z3fftPfS_       --------------------------
	.section	.nv.info._Z3fftPfS_,"",@"SHT_CUDA_INFO"
	.sectionflags	@""
	.align	4


	//----- nvinfo : EIATTR_CUDA_API_VERSION
	.align		4
        /*0000*/ 	.byte	0x04, 0x37
        /*0002*/ 	.short	(.L_7 - .L_6)
.L_6:
        /*0004*/ 	.word	0x00000082


	//----- nvinfo : EIATTR_KPARAM_INFO
	.align		4
.L_7:
        /*0008*/ 	.byte	0x04, 0x17
        /*000a*/ 	.short	(.L_9 - .L_8)
.L_8:
        /*000c*/ 	.word	0x00000000
        /*0010*/ 	.short	0x0001
        /*0012*/ 	.short	0x0008
        /*0014*/ 	.byte	0x00, 0xf5, 0x21, 0x00


	//----- nvinfo : EIATTR_KPARAM_INFO
	.align		4
.L_9:
        /*0018*/ 	.byte	0x04, 0x17
        /*001a*/ 	.short	(.L_11 - .L_10)
.L_10:
        /*001c*/ 	.word	0x00000000
        /*0020*/ 	.short	0x0000
        /*0022*/ 	.short	0x0000
        /*0024*/ 	.byte	0x00, 0xf5, 0x21, 0x00


	//----- nvinfo : EIATTR_SPARSE_MMA_MASK
	.align		4
.L_11:
        /*0028*/ 	.byte	0x03, 0x50
        /*002a*/ 	.short	0x0000


	//----- nvinfo : EIATTR_MAXREG_COUNT
	.align		4
        /*002c*/ 	.byte	0x03, 0x1b
        /*002e*/ 	.short	0x00ff


	//----- nvinfo : EIATTR_NUM_BARRIERS
	.align		4
        /*0030*/ 	.byte	0x02, 0x4c
        /*0032*/ 	.byte	0x01
	.zero		1


	//----- nvinfo : EIATTR_MERCURY_ISA_VERSION
	.align		4
        /*0034*/ 	.byte	0x03, 0x5f
        /*0036*/ 	.short	0x0101


	//----- nvinfo : EIATTR_VRC_CTA_INIT_COUNT
	.align		4
        /*0038*/ 	.byte	0x02, 0x4a
	.zero		1
	.zero		1


	//----- nvinfo : EIATTR_EXIT_INSTR_OFFSETS
	.align		4
        /*003c*/ 	.byte	0x04, 0x1c
        /*003e*/ 	.short	(.L_13 - .L_12)


	//   ....[0]....
.L_12:
        /*0040*/ 	.word	0x00000fd0


	//----- nvinfo : EIATTR_CBANK_PARAM_SIZE
	.align		4
.L_13:
        /*0044*/ 	.byte	0x03, 0x19
        /*0046*/ 	.short	0x0010


	//----- nvinfo : EIATTR_PARAM_CBANK
	.align		4
        /*0048*/ 	.byte	0x04, 0x0a
        /*004a*/ 	.short	(.L_15 - .L_14)
	.align		4
.L_14:
        /*004c*/ 	.word	index@(.nv.constant0._Z3fftPfS_)
        /*0050*/ 	.short	0x0380
        /*0052*/ 	.short	0x0010


	//----- nvinfo : EIATTR_SW_WAR
	.align		4
.L_15:
        /*0054*/ 	.byte	0x04, 0x36
        /*0056*/ 	.short	(.L_17 - .L_16)
.L_16:
        /*0058*/ 	.word	0x00000008
.L_17:


//--------------------- .nv.callgraph             --------------------------
	.section	.nv.callgraph,"",@"SHT_CUDA_CALLGRAPH"
	.align	4
	.sectionentsize	8
	.align		4
        /*0000*/ 	.word	0x00000000
	.align		4
        /*0004*/ 	.word	0xffffffff
	.align		4
        /*0008*/ 	.word	0x00000000
	.align		4
        /*000c*/ 	.word	0xfffffffe
	.align		4
        /*0010*/ 	.word	0x00000000
	.align		4
        /*0014*/ 	.word	0xfffffffd
	.align		4
        /*0018*/ 	.word	0x00000000
	.align		4
        /*001c*/ 	.word	0xfffffffc


//--------------------- .text._Z3fftPfS_          --------------------------
	.section	.text._Z3fftPfS_,"ax",@progbits
	.align	128
        .global         _Z3fftPfS_
        .type           _Z3fftPfS_,@function
        .size           _Z3fftPfS_,(.L_x_1 - _Z3fftPfS_)
        .other          _Z3fftPfS_,@"STO_CUDA_ENTRY STV_DEFAULT"
_Z3fftPfS_:
.text._Z3fftPfS_:
[----:B------:R-:W-:Y:S01]  /*0000*/  LDC R1, c[0x0][0x37c] ;  /* 0x0000df00ff017b82 */ /* 0x000fe20000000800 */
[----:B------:R-:W0:Y:S07]  /*0010*/  S2R R8, SR_TID.X ;  /* 0x0000000000087919 */ /* 0x000e2e0000002100 */
[----:B------:R-:W1:Y:S01]  /*0020*/  S2UR UR8, SR_CTAID.X ;  /* 0x00000000000879c3 */ /* 0x000e620000002500 */
[----:B------:R-:W2:Y:S07]  /*0030*/  LDCU.64 UR12, c[0x0][0x358] ;  /* 0x00006b00ff0c77ac */ /* 0x000eae0008000a00 */
[----:B------:R-:W3:Y:S08]  /*0040*/  LDC.64 R2, c[0x0][0x380] ;  /* 0x0000e000ff027b82 */ /* 0x000ef00000000a00 */
[----:B------:R-:W4:Y:S01]  /*0050*/  LDC.64 R12, c[0x0][0x388] ;  /* 0x0000e200ff0c7b82 */ /* 0x000f220000000a00 */
[----:B-1----:R-:W-:Y:S01]  /*0060*/  USHF.L.U32 UR4, UR8, 0x9, URZ ;  /* 0x0000000908047899 */ /* 0x002fe200080006ff */
[----:B0-----:R-:W-:-:S05]  /*0070*/  SHF.R.U32.HI R0, RZ, 0x1, R8 ;  /* 0x00000001ff007819 */ /* 0x001fca0000011608 */
[----:B------:R-:W-:-:S04]  /*0080*/  LOP3.LUT R5, R0, UR4, RZ, 0xfc, !PT ;  /* 0x0000000400057c12 */ /* 0x000fc8000f8efcff */
[C---:B------:R-:W-:Y:S01]  /*0090*/  IADD3 R7, PT, PT, R5.reuse, 0x400, RZ ;  /* 0x0000040005077810 */ /* 0x040fe20007ffe0ff */
[----:B---3--:R-:W-:-:S04]  /*00a0*/  IMAD.WIDE.U32 R4, R5, 0x4, R2 ;  /* 0x0000000405047825 */ /* 0x008fc800078e0002 */
[----:B------:R-:W-:Y:S01]  /*00b0*/  IMAD.WIDE.U32 R6, R7, 0x4, R2 ;  /* 0x0000000407067825 */ /* 0x000fe200078e0002 */
[----:B--2---:R-:W2:Y:S03]  /*00c0*/  LDG.E R14, desc[UR12][R4.64] ;  /* 0x0000000c040e7981 */ /* 0x004ea6000c1e1900 */
[----:B----4-:R-:W-:Y:S02]  /*00d0*/  IMAD.WIDE.U32 R12, R8, 0x4, R12 ;  /* 0x00000004080c7825 */ /* 0x010fe400078e000c */
[----:B------:R0:W3:Y:S04]  /*00e0*/  LDG.E R6, desc[UR12][R6.64] ;  /* 0x0000000c06067981 */ /* 0x0000e8000c1e1900 */
[----:B------:R1:W4:Y:S01]  /*00f0*/  LDG.E R13, desc[UR12][R12.64] ;  /* 0x0000000c0c0d7981 */ /* 0x000322000c1e1900 */
[----:B------:R-:W5:Y:S01]  /*0100*/  S2UR UR7, SR_CgaCtaId ;  /* 0x00000000000779c3 */ /* 0x000f620000008800 */
[----:B------:R-:W-:-:S02]  /*0110*/  UMOV UR4, 0x400 ;  /* 0x0000040000047882 */ /* 0x000fc40000000000 */
[----:B------:R-:W-:Y:S01]  /*0120*/  UIADD3 UR5, UPT, UPT, UR4, 0x3000, URZ ;  /* 0x0000300004057890 */ /* 0x000fe2000fffe0ff */
[----:B------:R-:W-:Y:S01]  /*0130*/  IMAD.SHL.U32 R9, R0, 0x4, RZ ;  /* 0x0000000400097824 */ /* 0x000fe200078e00ff */
[----:B------:R-:W-:Y:S01]  /*0140*/  SHF.L.U32 R10, R8, 0x2, RZ ;  /* 0x00000002080a7819 */ /* 0x000fe200000006ff */
[----:B-----5:R-:W-:Y:S02]  /*0150*/  ULEA UR9, UR7, UR4, 0x18 ;  /* 0x0000000407097291 */ /* 0x020fe4000f8ec0ff */
[----:B------:R-:W-:Y:S01]  /*0160*/  ULEA UR5, UR7, UR5, 0x18 ;  /* 0x0000000507057291 */ /* 0x000fe2000f8ec0ff */
[----:B------:R-:W-:Y:S02]  /*0170*/  SHF.R.U32.HI R15, RZ, 0x2, R8 ;  /* 0x00000002ff0f7819 */ /* 0x000fe40000011608 */
[----:B------:R-:W-:-:S04]  /*0180*/  LOP3.LUT R16, R10, 0x4, RZ, 0xc0, !PT ;  /* 0x000000040a107812 */ /* 0x000fc800078ec0ff */
[----:B------:R-:W-:Y:S02]  /*0190*/  LEA R11, R15, R16, 0x3 ;  /* 0x000000100f0b7211 */ /* 0x000fe400078e18ff */
[----:B0-----:R-:W-:-:S05]  /*01a0*/  LOP3.LUT R7, R8, 0x2, RZ, 0xc0, !PT ;  /* 0x0000000208077812 */ /* 0x001fca00078ec0ff */
[----:B------:R-:W-:-:S05]  /*01b0*/  IMAD.MOV R7, RZ, RZ, -R7 ;  /* 0x000000ffff077224 */ /* 0x000fca00078e0a07 */
[----:B-1----:R-:W-:-:S04]  /*01c0*/  PRMT R12, R7, 0x7710, RZ ;  /* 0x00007710070c7816 */ /* 0x002fc800000000ff */
[----:B------:R-:W-:Y:S01]  /*01d0*/  IADD3 R12, PT, PT, R12, 0x1, RZ ;  /* 0x000000010c0c7810 */ /* 0x000fe20007ffe0ff */
[----:B------:R-:W-:Y:S01]  /*01e0*/  USHF.L.U32 UR10, UR8, 0x18, URZ ;  /* 0x00000018080a7899 */ /* 0x000fe200080006ff */
[----:B------:R-:W-:-:S04]  /*01f0*/  IMAD.U32 R15, R15, 0x10000, RZ ;  /* 0x000100000f0f7824 */ /* 0x000fc800078e00ff */
[----:B------:R-:W0:Y:S01]  /*0200*/  I2F.S16 R12, R12 ;  /* 0x0000000c000c7306 */ /* 0x000e220000101400 */
[----:B------:R-:W-:Y:S01]  /*0210*/  UIADD3 UR6, UPT, UPT, UR4, 0x1000, URZ ;  /* 0x0000100004067890 */ /* 0x000fe2000fffe0ff */
[----:B------:R-:W-:Y:S02]  /*0220*/  LOP3.LUT R16, R0, 0x1, RZ, 0xc0, !PT ;  /* 0x0000000100107812 */ /* 0x000fe400078ec0ff */
[----:B------:R-:W-:Y:S01]  /*0230*/  LOP3.LUT R15, R15, UR10, RZ, 0xfc, !PT ;  /* 0x0000000a0f0f7c12 */ /* 0x000fe2000f8efcff */
[----:B------:R-:W-:-:S03]  /*0240*/  ULEA UR6, UR7, UR6, 0x18 ;  /* 0x0000000607067291 */ /* 0x000fc6000f8ec0ff */
[----:B------:R-:W-:Y:S01]  /*0250*/  LEA.HI.SX32 R15, R15, R16, 0x11 ;  /* 0x000000100f0f7211 */ /* 0x000fe200078f8aff */
[----:B------:R-:W-:-:S04]  /*0260*/  UIADD3 UR4, UPT, UPT, UR4, 0x2000, URZ ;  /* 0x0000200004047890 */ /* 0x000fc8000fffe0ff */
[----:B------:R-:W-:Y:S01]  /*0270*/  ULEA UR4, UR7, UR4, 0x18 ;  /* 0x0000000407047291 */ /* 0x000fe2000f8ec0ff */
[----:B------:R-:W-:Y:S01]  /*0280*/  I2F.U16 R16, R16 ;  /* 0x0000001000107306 */ /* 0x000fe20000101000 */
[----:B------:R-:W-:Y:S01]  /*0290*/  ISETP.NE.AND P0, PT, RZ, UR8, PT ;  /* 0x00000008ff007c0c */ /* 0x000fe2000bf05270 */
[----:B--2---:R-:W-:Y:S04]  /*02a0*/  STS [R9+UR9], R14 ;  /* 0x0000000e09007988 */ /* 0x004fe80008000809 */
[----:B---3--:R1:W-:Y:S04]  /*02b0*/  STS [R9+UR9+0x800], R6 ;  /* 0x0008000609007988 */ /* 0x0083e80008000809 */
[----:B----4-:R-:W-:Y:S01]  /*02c0*/  STS [R10+UR5], R13 ;  /* 0x0000000d0a007988 */ /* 0x010fe20008000805 */
[----:B------:R-:W-:Y:S06]  /*02d0*/  BAR.SYNC.DEFER_BLOCKING 0x0 ;  /* 0x0000000000007b1d */ /* 0x000fec0000010000 */
[----:B------:R-:W-:Y:S04]  /*02e0*/  LDS R17, [R11+UR9] ;  /* 0x000000090b117984 */ /* 0x000fe80008000800 */
[----:B------:R-:W0:Y:S01]  /*02f0*/  LDS R18, [R11+UR9+0x800] ;  /* 0x000800090b127984 */ /* 0x000e220008000800 */
[----:B-1----:R-:W-:-:S04]  /*0300*/  SHF.L.U32 R6, R8, 0xa, RZ ;  /* 0x0000000a08067819 */ /* 0x002fc800000006ff */
[----:B------:R-:W-:Y:S01]  /*0310*/  LOP3.LUT R6, R6, 0x800, RZ, 0xc0, !PT ;  /* 0x0000080006067812 */ /* 0x000fe200078ec0ff */
[----:B0-----:R-:W-:-:S03]  /*0320*/  FFMA R7, R12, R18, R17 ;  /* 0x000000120c077223 */ /* 0x001fc60000000011 */
[----:B------:R-:W-:Y:S02]  /*0330*/  LOP3.LUT R18, R6, R11, RZ, 0xfc, !PT ;  /* 0x0000000b06127212 */ /* 0x000fe400078efcff */
[----:B------:R-:W-:-:S03]  /*0340*/  LEA R17, R15, UR5, 0x2 ;  /* 0x000000050f117c11 */ /* 0x000fc6000f8e10ff */
[----:B------:R-:W-:Y:S04]  /*0350*/  STS [R18+UR6], R7 ;  /* 0x0000000712007988 */ /* 0x000fe80008000806 */
[----:B------:R-:W-:Y:S04]  /*0360*/  LDS R17, [R17] ;  /* 0x0000000011117984 */ /* 0x000fe80000000800 */
[----:B------:R-:W0:Y:S01]  /*0370*/  LDS R14, [R11+UR6+0x800] ;  /* 0x000800060b0e7984 */ /* 0x000e220008000800 */
[----:B------:R-:W-:-:S04]  /*0380*/  LOP3.LUT R13, R8, 0x3fc, RZ, 0xc0, !PT ;  /* 0x000003fc080d7812 */ /* 0x000fc800078ec0ff */
[C-C-:B------:R-:W-:Y:S02]  /*0390*/  LOP3.LUT R15, R13.reuse, 0x1, R8.reuse, 0xf8, !PT ;  /* 0x000000010d0f7812 */ /* 0x140fe400078ef808 */
[----:B------:R-:W-:Y:S02]  /*03a0*/  LOP3.LUT R20, R13, 0x1, R8, 0xf4, !PT ;  /* 0x000000010d147812 */ /* 0x000fe400078ef408 */
[----:B------:R-:W-:Y:S01]  /*03b0*/  LEA R15, R15, UR4, 0x2 ;  /* 0x000000040f0f7c11 */ /* 0x000fe2000f8e10ff */
[----:B0-----:R-:W-:Y:S01]  /*03c0*/  FMUL R19, R14, R17 ;  /* 0x000000110e137220 */ /* 0x001fe20000400000 */
[----:B------:R-:W-:Y:S02]  /*03d0*/  LEA R14, R20, UR4, 0x2 ;  /* 0x00000004140e7c11 */ /* 0x000fe4000f8e10ff */
[----:B------:R-:W-:Y:S02]  /*03e0*/  SHF.L.U32 R17, R8, 0x1, RZ ;  /* 0x0000000108117819 */ /* 0x000fe400000006ff */
[----:B------:R-:W-:Y:S04]  /*03f0*/  STS [R10+UR4], R19 ;  /* 0x000000130a007988 */ /* 0x000fe80008000804 */
[----:B------:R-:W-:Y:S04]  /*0400*/  LDS R20, [R15] ;  /* 0x000000000f147984 */ /* 0x000fe80000000800 */
[----:B------:R-:W0:Y:S01]  /*0410*/  LDS R21, [R14+0x8] ;  /* 0x000008000e157984 */ /* 0x000e220000000800 */
[----:B------:R-:W-:-:S05]  /*0420*/  LOP3.LUT R17, R17, 0x2, RZ, 0xc0, !PT ;  /* 0x0000000211117812 */ /* 0x000fca00078ec0ff */
[----:B------:R-:W-:-:S05]  /*0430*/  IMAD.MOV R17, RZ, RZ, -R17 ;  /* 0x000000ffff117224 */ /* 0x000fca00078e0a11 */
[----:B------:R-:W-:-:S04]  /*0440*/  PRMT R17, R17, 0x7710, RZ ;  /* 0x0000771011117816 */ /* 0x000fc800000000ff */
[----:B------:R-:W-:Y:S02]  /*0450*/  IADD3 R17, PT, PT, R17, 0x1, RZ ;  /* 0x0000000111117810 */ /* 0x000fe40007ffe0ff */
[----:B------:R-:W-:-:S04]  /*0460*/  LOP3.LUT R18, R0, 0x1, RZ, 0xc, !PT ;  /* 0x0000000100127812 */ /* 0x000fc800078e0cff */
[----:B------:R-:W0:Y:S08]  /*0470*/  I2F.S16 R17, R17 ;  /* 0x0000001100117306 */ /* 0x000e300000101400 */
[----:B------:R-:W1:Y:S01]  /*0480*/  I2F.U16 R18, R18 ;  /* 0x0000001200127306 */ /* 0x000e620000101000 */
[----:B0-----:R-:W-:Y:S01]  /*0490*/  FFMA R19, R17, R21, R20 ;  /* 0x0000001511137223 */ /* 0x001fe20000000014 */
[----:B------:R-:W-:-:S03]  /*04a0*/  VIADD R21, R11, UR9 ;  /* 0x000000090b157c36 */ /* 0x000fc60008000000 */
[----:B------:R-:W-:Y:S02]  /*04b0*/  FMUL R22, R16, R19 ;  /* 0x0000001310167220 */ /* 0x000fe40000400000 */
[----:B------:R-:W-:Y:S02]  /*04c0*/  IADD3 R21, PT, PT, R21, R6, RZ ;  /* 0x0000000615157210 */ /* 0x000fe40007ffe0ff */
[----:B-1----:R-:W-:-:S05]  /*04d0*/  FFMA R22, R7, R18, R22 ;  /* 0x0000001207167223 */ /* 0x002fca0000000016 */
[----:B------:R-:W-:Y:S01]  /*04e0*/  STS [R21], R22 ;  /* 0x0000001615007388 */ /* 0x000fe20000000800 */
[----:B------:R-:W-:Y:S01]  /*04f0*/  BAR.SYNC.DEFER_BLOCKING 0x0 ;  /* 0x0000000000007b1d */ /* 0x000fe20000010000 */
[----:B------:R-:W-:-:S04]  /*0500*/  IADD3 R20, PT, PT, R9, UR9, RZ ;  /* 0x0000000909147c10 */ /* 0x000fc8000fffe0ff */
[----:B------:R-:W-:Y:S01]  /*0510*/  IADD3 R19, PT, PT, R20, 0x800, RZ ;  /* 0x0000080014137810 */ /* 0x000fe20007ffe0ff */
[----:B------:R-:W-:-:S05]  /*0520*/  @P0 IMAD.MOV R19, RZ, RZ, R20 ;  /* 0x000000ffff130224 */ /* 0x000fca00078e0214 */
[----:B------:R-:W0:Y:S01]  /*0530*/  LDS R23, [R19] ;  /* 0x0000000013177984 */ /* 0x000e220000000800 */
[----:B------:R-:W-:-:S04]  /*0540*/  SEL R7, RZ, 0x200, P0 ;  /* 0x00000200ff077807 */ /* 0x000fc80000000000 */
[----:B------:R-:W-:-:S05]  /*0550*/  LOP3.LUT R7, R7, R0, RZ, 0xfc, !PT ;  /* 0x0000000007077212 */ /* 0x000fca00078efcff */
[----:B------:R-:W-:Y:S01]  /*0560*/  IMAD.WIDE.U32 R6, R7, 0x4, R2 ;  /* 0x0000000407067825 */ /* 0x000fe200078e0002 */
[----:B0-----:R0:W-:Y:S01]  /*0570*/  STG.E desc[UR12][R4.64], R23 ;  /* 0x0000001704007986 */ /* 0x0011e2000c10190c */
[----:B------:R-:W-:Y:S06]  /*0580*/  BAR.SYNC.DEFER_BLOCKING 0x0 ;  /* 0x0000000000007b1d */ /* 0x000fec0000010000 */
[----:B------:R-:W2:Y:S01]  /*0590*/  LDG.E R6, desc[UR12][R6.64] ;  /* 0x0000000c06067981 */ /* 0x000ea2000c1e1900 */
[----:B------:R-:W-:-:S04]  /*05a0*/  SHF.L.U32 R20, R0, 0x1, RZ ;  /* 0x0000000100147819 */ /* 0x000fc800000006ff */
[----:B------:R-:W-:Y:S02]  /*05b0*/  LOP3.LUT R21, R20, 0x2, RZ, 0xc, !PT ;  /* 0x0000000214157812 */ /* 0x000fe400078e0cff */
[----:B------:R-:W-:Y:S02]  /*05c0*/  LOP3.LUT R13, R13, 0x1, R0, 0xf8, !PT ;  /* 0x000000010d0d7812 */ /* 0x000fe400078ef800 */
[----:B------:R-:W-:Y:S02]  /*05d0*/  IADD3 R21, PT, PT, R21, R8, RZ ;  /* 0x0000000815157210 */ /* 0x000fe40007ffe0ff */
[----:B------:R-:W-:Y:S02]  /*05e0*/  LEA R13, R13, UR5, 0x2 ;  /* 0x000000050d0d7c11 */ /* 0x000fe4000f8e10ff */
[----:B0-----:R-:W-:Y:S01]  /*05f0*/  LEA R4, R21, UR6, 0x2 ;  /* 0x0000000615047c11 */ /* 0x001fe2000f8e10ff */
[----:B--2---:R-:W-:Y:S01]  /*0600*/  STS [R19], R6 ;  /* 0x0000000613007388 */ /* 0x004fe20000000800 */
[----:B------:R-:W-:Y:S06]  /*0610*/  BAR.SYNC.DEFER_BLOCKING 0x0 ;  /* 0x0000000000007b1d */ /* 0x000fec0000010000 */
[----:B------:R-:W-:Y:S04]  /*0620*/  LDS R25, [R11+UR9] ;  /* 0x000000090b197984 */ /* 0x000fe80008000800 */
[----:B------:R-:W0:Y:S02]  /*0630*/  LDS R22, [R11+UR9+0x800] ;  /* 0x000800090b167984 */ /* 0x000e240008000800 */
[----:B0-----:R-:W-:-:S05]  /*0640*/  FFMA R25, R12, R22, R25 ;  /* 0x000000160c197223 */ /* 0x001fca0000000019 */
[----:B------:R-:W-:Y:S04]  /*0650*/  STS [R10+UR6], R25 ;  /* 0x000000190a007988 */ /* 0x000fe80008000806 */
[----:B------:R-:W-:Y:S04]  /*0660*/  LDS R6, [R13] ;  /* 0x000000000d067984 */ /* 0x000fe80000000800 */
[----:B------:R-:W0:Y:S02]  /*0670*/  LDS R5, [R4] ;  /* 0x0000000004057984 */ /* 0x000e240000000800 */
[----:B0-----:R-:W-:-:S05]  /*0680*/  FMUL R5, R5, R6 ;  /* 0x0000000605057220 */ /* 0x001fca0000400000 */
[----:B------:R-:W-:Y:S04]  /*0690*/  STS [R10+UR4], R5 ;  /* 0x000000050a007988 */ /* 0x000fe80008000804 */
[----:B------:R-:W-:Y:S04]  /*06a0*/  LDS R6, [R15] ;  /* 0x000000000f067984 */ /* 0x000fe80000000800 */
[----:B------:R-:W0:Y:S02]  /*06b0*/  LDS R7, [R14+0x8] ;  /* 0x000008000e077984 */ /* 0x000e240000000800 */
[----:B0-----:R-:W-:-:S04]  /*06c0*/  FFMA R7, R17, R7, R6 ;  /* 0x0000000711077223 */ /* 0x001fc80000000006 */
[----:B------:R-:W-:-:S04]  /*06d0*/  FMUL R7, R16, R7 ;  /* 0x0000000710077220 */ /* 0x000fc80000400000 */
[----:B------:R-:W-:-:S05]  /*06e0*/  FFMA R7, R18, R25, R7 ;  /* 0x0000001912077223 */ /* 0x000fca0000000007 */
[----:B------:R-:W-:Y:S04]  /*06f0*/  STS [R10+UR9], R7 ;  /* 0x000000070a007988 */ /* 0x000fe80008000809 */
[----:B------:R-:W-:Y:S04]  /*0700*/  LDS R19, [R11+UR9] ;  /* 0x000000090b137984 */ /* 0x000fe80008000800 */
[----:B------:R-:W0:Y:S01]  /*0710*/  LDS R6, [R11+UR9+0x800] ;  /* 0x000800090b067984 */ /* 0x000e220008000800 */
[----:B------:R-:W-:-:S04]  /*0720*/  LOP3.LUT R13, R8, 0x3f8, RZ, 0xc0, !PT ;  /* 0x000003f8080d7812 */ /* 0x000fc800078ec0ff */
[----:B------:R-:W-:-:S04]  /*0730*/  LOP3.LUT R13, R13, 0x1, R0, 0xf8, !PT ;  /* 0x000000010d0d7812 */ /* 0x000fc800078ef800 */
[----:B------:R-:W-:Y:S01]  /*0740*/  LEA R13, R13, UR5, 0x2 ;  /* 0x000000050d0d7c11 */ /* 0x000fe2000f8e10ff */
        /* <DEDUP_REMOVED lines=115> */
[----:B------:R-:W0:Y:S02]  /*0e80*/  LDS R6, [R11+UR9+0x800] ;  /* 0x000800090b067984 */ /* 0x000e240008000800 */
[----:B0-----:R-:W-:Y:S01]  /*0e90*/  FFMA R19, R12, R6, R19 ;  /* 0x000000060c137223 */ /* 0x001fe20000000013 */
[----:B------:R-:W-:-:S04]  /*0ea0*/  LOP3.LUT R6, R9, 0x4, RZ, 0xc0, !PT ;  /* 0x0000000409067812 */ /* 0x000fc800078ec0ff */
[----:B------:R-:W-:Y:S04]  /*0eb0*/  STS [R10+UR6], R19 ;  /* 0x000000130a007988 */ /* 0x000fe80008000806 */
[----:B------:R-:W-:Y:S04]  /*0ec0*/  LDS R4, [R4] ;  /* 0x0000000004047984 */ /* 0x000fe80000000800 */
[----:B------:R-:W0:Y:S02]  /*0ed0*/  LDS R5, [R6+UR5] ;  /* 0x0000000506057984 */ /* 0x000e240008000800 */
[----:B0-----:R-:W-:-:S05]  /*0ee0*/  FMUL R5, R4, R5 ;  /* 0x0000000504057220 */ /* 0x001fca0000400000 */
[----:B------:R-:W-:Y:S04]  /*0ef0*/  STS [R10+UR4], R5 ;  /* 0x000000050a007988 */ /* 0x000fe80008000804 */
[----:B------:R-:W-:Y:S04]  /*0f00*/  LDS R8, [R15] ;  /* 0x000000000f087984 */ /* 0x000fe80000000800 */
[----:B------:R-:W0:Y:S01]  /*0f10*/  LDS R14, [R14+0x8] ;  /* 0x000008000e0e7984 */ /* 0x000e220000000800 */
[----:B------:R-:W-:Y:S01]  /*0f20*/  USHF.L.U32 UR4, UR8, 0xa, URZ ;  /* 0x0000000a08047899 */ /* 0x000fe200080006ff */
[----:B0-----:R-:W-:-:S04]  /*0f30*/  FFMA R17, R17, R14, R8 ;  /* 0x0000000e11117223 */ /* 0x001fc80000000008 */
[----:B------:R-:W-:-:S04]  /*0f40*/  FMUL R17, R16, R17 ;  /* 0x0000001110117220 */ /* 0x000fc80000400000 */
[----:B------:R-:W-:-:S05]  /*0f50*/  FFMA R17, R18, R19, R17 ;  /* 0x0000001312117223 */ /* 0x000fca0000000011 */
[----:B------:R-:W-:Y:S04]  /*0f60*/  STS [R10+UR9], R17 ;  /* 0x000000110a007988 */ /* 0x000fe80008000809 */
[----:B------:R-:W0:Y:S04]  /*0f70*/  LDS R7, [R9+UR9] ;  /* 0x0000000909077984 */ /* 0x000e280008000800 */
[----:B------:R-:W1:Y:S01]  /*0f80*/  LDS R13, [R9+UR9+0x800] ;  /* 0x00080009090d7984 */ /* 0x000e620008000800 */
[----:B------:R-:W-:-:S05]  /*0f90*/  LOP3.LUT R11, R0, UR4, RZ, 0xfc, !PT ;  /* 0x00000004000b7c12 */ /* 0x000fca000f8efcff */
[----:B------:R-:W-:-:S05]  /*0fa0*/  IMAD.WIDE.U32 R2, R11, 0x4, R2 ;  /* 0x000000040b027825 */ /* 0x000fca00078e0002 */
[----:B0-----:R-:W-:Y:S04]  /*0fb0*/  STG.E desc[UR12][R2.64], R7 ;  /* 0x0000000702007986 */ /* 0x001fe8000c10190c */
[----:B-1----:R-:W-:Y:S01]  /*0fc0*/  STG.E desc[UR12][R2.64+0x800], R13 ;  /* 0x0008000d02007986 */ /* 0x002fe2000c10190c */
[----:B------:R-:W-:Y:S05]  /*0fd0*/  EXIT ;  /* 0x000000000000794d */ /* 0x000fea0003800000 */
.L_x_0:
[----:B------:R-:W-:-:S00]  /*0fe0*/  BRA `(.L_x_0) ;  /* 0xfffffffc00fc7947 */ /* 0x000fc0000383ffff */
[----:B------:R-:W-:-:S00]  /*0ff0*/  NOP ;  /* 0x0000000000007918 */ /* 0x000fc00000000000 */
        /* <DEDUP_REMOVED lines=8> */
.L_x_1:


//--------------------- .nv.shared._Z3fftPfS_     --------------------------
	.section	.nv.shared._Z3fftPfS_,"aw",@nobits
	.sectionflags	@""
	.align	4
.nv.shared._Z3fftPfS_:
	.zero		21504


//--------------------- .nv.shared.reserved.0     --------------------------
	.section	.nv.shared.reserved.0,"aw",@nobits
	.weak		__nv_reservedSMEM_offset_0_alias
	.size		__nv_reservedSMEM_offset_0_alias, 0, 64
	.other		__nv_reservedSMEM_offset_0_alias,@"STO_CUDA_RESERVED_SHARED STV_DEFAULT"
__nv_reservedSMEM_offset_0_alias:
	.zero		0
	.zero		64


//--------------------- .nv.constant0._Z3fftPfS_  --------------------------
	.section	.nv.constant0._Z3fftPfS_,"a",@progbits
	.sectionflags	@""
	.align	4
.nv.constant0._Z3fftPfS_:
	.zero		912


//--------------------- SYMBOLS --------------------------

	.type		.nv.reservedSmem.offset0,@object
	.size		.nv.reservedSmem.offset0,0x4
	.type		.nv.reservedSmem.cap,@object
	.size		.nv.reservedSmem.cap,0x4
